	.headerflags	@"EF_CUDA_TEXMODE_UNIFIED EF_CUDA_64BIT_ADDRESS EF_CUDA_ACCELERATORS EF_CUDA_SM90 EF_CUDA_VIRTUAL_SM(EF_CUDA_SM90)"
	.elftype	@"ET_EXEC"


//--------------------- .nv.info                  --------------------------
	.section	.nv.info,"",@"SHT_CUDA_INFO"
	.align	4


	//----- nvinfo : EIATTR_REGCOUNT
	.align		4
        /*0000*/ 	.byte	0x04, 0x2f
        /*0002*/ 	.short	(.L_1 - .L_0)
	.align		4
.L_0:
        /*0004*/ 	.word	index@(triton_poi_fused_cat_35)
        /*0008*/ 	.word	0x00000020


	//----- nvinfo : EIATTR_MIN_STACK_SIZE
	.align		4
.L_1:
        /*000c*/ 	.byte	0x04, 0x12
        /*000e*/ 	.short	(.L_3 - .L_2)
	.align		4
.L_2:
        /*0010*/ 	.word	index@(triton_poi_fused_cat_35)
        /*0014*/ 	.word	0x00000000


	//----- nvinfo : EIATTR_FRAME_SIZE
	.align		4
.L_3:
        /*0018*/ 	.byte	0x04, 0x11
        /*001a*/ 	.short	(.L_5 - .L_4)
	.align		4
.L_4:
        /*001c*/ 	.word	index@(triton_poi_fused_cat_35)
        /*0020*/ 	.word	0x00000000


	//----- nvinfo : EIATTR_MIN_STACK_SIZE
	.align		4
.L_5:
        /*0024*/ 	.byte	0x04, 0x12
        /*0026*/ 	.short	(.L_7 - .L_6)
	.align		4
.L_6:
        /*0028*/ 	.word	index@(triton_poi_fused_cat_35)
        /*002c*/ 	.word	0x00000000
.L_7:


//--------------------- .nv.info.triton_poi_fused_cat_35 --------------------------
	.section	.nv.info.triton_poi_fused_cat_35,"",@"SHT_CUDA_INFO"
	.sectionflags	@""
	.align	4


	//----- nvinfo : EIATTR_CUDA_API_VERSION
	.align		4
        /*0000*/ 	.byte	0x04, 0x37
        /*0002*/ 	.short	(.L_9 - .L_8)
.L_8:
        /*0004*/ 	.word	0x0000007c


	//----- nvinfo : EIATTR_KPARAM_INFO
	.align		4
.L_9:
        /*0008*/ 	.byte	0x04, 0x17
        /*000a*/ 	.short	(.L_11 - .L_10)
.L_10:
        /*000c*/ 	.word	0x00000000
        /*0010*/ 	.short	0x0005
        /*0012*/ 	.short	0x0028
        /*0014*/ 	.byte	0x00, 0xf0, 0x11, 0x00


	//----- nvinfo : EIATTR_KPARAM_INFO
	.align		4
.L_11:
        /*0018*/ 	.byte	0x04, 0x17
        /*001a*/ 	.short	(.L_13 - .L_12)
.L_12:
        /*001c*/ 	.word	0x00000000
        /*0020*/ 	.short	0x0004
        /*0022*/ 	.short	0x0020
        /*0024*/ 	.byte	0x00, 0xf4, 0x21, 0x00


	//----- nvinfo : EIATTR_KPARAM_INFO
	.align		4
.L_13:
        /*0028*/ 	.byte	0x04, 0x17
        /*002a*/ 	.short	(.L_15 - .L_14)
.L_14:
        /*002c*/ 	.word	0x00000000
        /*0030*/ 	.short	0x0003
        /*0032*/ 	.short	0x0018
        /*0034*/ 	.byte	0x00, 0xf4, 0x21, 0x00


	//----- nvinfo : EIATTR_KPARAM_INFO
	.align		4
.L_15:
        /*0038*/ 	.byte	0x04, 0x17
        /*003a*/ 	.short	(.L_17 - .L_16)
.L_16:
        /*003c*/ 	.word	0x00000000
        /*0040*/ 	.short	0x0002
        /*0042*/ 	.short	0x0010
        /*0044*/ 	.byte	0x00, 0xf4, 0x21, 0x00


	//----- nvinfo : EIATTR_KPARAM_INFO
	.align		4
.L_17:
        /*0048*/ 	.byte	0x04, 0x17
        /*004a*/ 	.short	(.L_19 - .L_18)
.L_18:
        /*004c*/ 	.word	0x00000000
        /*0050*/ 	.short	0x0001
        /*0052*/ 	.short	0x0008
        /*0054*/ 	.byte	0x00, 0xf4, 0x21, 0x00


	//----- nvinfo : EIATTR_KPARAM_INFO
	.align		4
.L_19:
        /*0058*/ 	.byte	0x04, 0x17
        /*005a*/ 	.short	(.L_21 - .L_20)
.L_20:
        /*005c*/ 	.word	0x00000000
        /*0060*/ 	.short	0x0000
        /*0062*/ 	.short	0x0000
        /*0064*/ 	.byte	0x00, 0xf4, 0x21, 0x00


	//----- nvinfo : EIATTR_SPARSE_MMA_MASK
	.align		4
.L_21:
        /*0068*/ 	.byte	0x03, 0x50
        /*006a*/ 	.short	0x0000


	//----- nvinfo : EIATTR_MAXREG_COUNT
	.align		4
        /*006c*/ 	.byte	0x03, 0x1b
        /*006e*/ 	.short	0x00ff


	//----- nvinfo : EIATTR_EXIT_INSTR_OFFSETS
	.align		4
        /*0070*/ 	.byte	0x04, 0x1c
        /*0072*/ 	.short	(.L_23 - .L_22)


	//   ....[0]....
.L_22:
        /*0074*/ 	.word	0x00000ab0


	//----- nvinfo : EIATTR_REQNTID
	.align		4
.L_23:
        /*0078*/ 	.byte	0x04, 0x10
        /*007a*/ 	.short	(.L_25 - .L_24)
.L_24:
        /*007c*/ 	.word	0x00000080
        /*0080*/ 	.word	0x00000001
        /*0084*/ 	.word	0x00000001


	//----- nvinfo : EIATTR_CBANK_PARAM_SIZE
	.align		4
.L_25:
        /*0088*/ 	.byte	0x03, 0x19
        /*008a*/ 	.short	0x002c


	//----- nvinfo : EIATTR_PARAM_CBANK
	.align		4
        /*008c*/ 	.byte	0x04, 0x0a
        /*008e*/ 	.short	(.L_27 - .L_26)
	.align		4
.L_26:
        /*0090*/ 	.word	index@(.nv.constant0.triton_poi_fused_cat_35)
        /*0094*/ 	.short	0x0210
        /*0096*/ 	.short	0x002c


	//----- nvinfo : EIATTR_SW_WAR
	.align		4
.L_27:
        /*0098*/ 	.byte	0x04, 0x36
        /*009a*/ 	.short	(.L_29 - .L_28)
.L_28:
        /*009c*/ 	.word	0x00000008
.L_29:


//--------------------- .nv.callgraph             --------------------------
	.section	.nv.callgraph,"",@"SHT_CUDA_CALLGRAPH"
	.align	4
	.sectionentsize	8
	.align		4
        /*0000*/ 	.word	0x00000000
	.align		4
        /*0004*/ 	.word	0xffffffff
	.align		4
        /*0008*/ 	.word	0x00000000
	.align		4
        /*000c*/ 	.word	0xfffffffe
	.align		4
        /*0010*/ 	.word	0x00000000
	.align		4
        /*0014*/ 	.word	0xfffffffd
	.align		4
        /*0018*/ 	.word	0x00000000
	.align		4
        /*001c*/ 	.word	0xfffffffc


//--------------------- .text.triton_poi_fused_cat_35 --------------------------
	.section	.text.triton_poi_fused_cat_35,"ax",@progbits
	.sectionflags	@"SHF_BARRIERS=1"
	.align	128
        .global         triton_poi_fused_cat_35
        .type           triton_poi_fused_cat_35,@function
        .size           triton_poi_fused_cat_35,(.L_x_1 - triton_poi_fused_cat_35)
        .other          triton_poi_fused_cat_35,@"STO_CUDA_ENTRY STV_DEFAULT"
triton_poi_fused_cat_35:
.text.triton_poi_fused_cat_35:
[----:B------:R-:W-:Y:S01]  /*0000*/  LDC R1, c[0x0][0x28] ;  /* 0x00000a00ff017b82 */ /* 0x000fe20000000800 */
[----:B------:R-:W1:Y:S07]  /*0010*/  S2R R2, SR_TID.X ;  /* 0x0000000000027919 */ /* 0x000e6e0000002100 */
[----:B------:R-:W2:Y:S01]  /*0020*/  LDC.64 R16, c[0x0][0x218] ;  /* 0x00008600ff107b82 */ /* 0x000ea20000000a00 */
[----:B------:R-:W-:Y:S01]  /*0030*/  ULDC.64 UR4, c[0x0][0x210] ;  /* 0x0000840000047ab9 */ /* 0x000fe20000000a00 */
[----:B------:R-:W-:Y:S01]  /*0040*/  IMAD.MOV.U32 R8, RZ, RZ, RZ ;  /* 0x000000ffff087224 */ /* 0x000fe200078e00ff */
[----:B------:R-:W3:Y:S01]  /*0050*/  S2R R9, SR_CTAID.X ;  /* 0x0000000000097919 */ /* 0x000ee20000002500 */
[----:B------:R-:W-:-:S04]  /*0060*/  ULDC.64 UR6, c[0x0][0x208] ;  /* 0x0000820000067ab9 */ /* 0x000fc80000000a00 */
[----:B------:R-:W4:Y:S01]  /*0070*/  LDC.64 R10, c[0x0][0x220] ;  /* 0x00008800ff0a7b82 */ /* 0x000f220000000a00 */
[----:B-1----:R-:W-:Y:S02]  /*0080*/  IMAD.SHL.U32 R3, R2, 0x8, RZ ;  /* 0x0000000802037824 */ /* 0x002fe400078e00ff */
[----:B---3--:R-:W-:-:S03]  /*0090*/  IMAD.SHL.U32 R0, R9, 0x400, RZ ;  /* 0x0000040009007824 */ /* 0x008fc600078e00ff */
[----:B------:R-:W-:-:S04]  /*00a0*/  LOP3.LUT R3, R3, 0x3f8, RZ, 0xc0, !PT ;  /* 0x000003f803037812 */ /* 0x000fc800078ec0ff */
[----:B------:R-:W-:-:S04]  /*00b0*/  LOP3.LUT R18, R0, R3, RZ, 0xfc, !PT ;  /* 0x0000000300127212 */ /* 0x000fc800078efcff */
[----:B------:R-:W-:-:S04]  /*00c0*/  SHF.R.S32.HI R5, RZ, 0x1f, R18 ;  /* 0x0000001fff057819 */ /* 0x000fc80000011412 */
[CC--:B------:R-:W-:Y:S02]  /*00d0*/  LEA.HI R4, R5.reuse, R18.reuse, RZ, 0xa ;  /* 0x0000001205047211 */ /* 0x0c0fe400078f50ff */
[----:B------:R-:W-:Y:S02]  /*00e0*/  LEA.HI R5, R5, R18, RZ, 0x11 ;  /* 0x0000001205057211 */ /* 0x000fe400078f88ff */
[----:B------:R-:W-:Y:S02]  /*00f0*/  SHF.R.S32.HI R4, RZ, 0xa, R4 ;  /* 0x0000000aff047819 */ /* 0x000fe40000011404 */
[----:B------:R-:W-:Y:S02]  /*0100*/  SHF.R.S32.HI R21, RZ, 0x11, R5 ;  /* 0x00000011ff157819 */ /* 0x000fe40000011405 */
[----:B------:R-:W-:Y:S02]  /*0110*/  LEA.HI R6, R4, R4, RZ, 0x7 ;  /* 0x0000000404067211 */ /* 0x000fe400078f38ff */
[----:B------:R-:W-:Y:S01]  /*0120*/  LOP3.LUT R5, R5, 0xfffe0000, RZ, 0xc0, !PT ;  /* 0xfffe000005057812 */ /* 0x000fe200078ec0ff */
[----:B------:R-:W-:Y:S01]  /*0130*/  IMAD.U32 R21, R21, 0x10000, RZ ;  /* 0x0001000015157824 */ /* 0x000fe200078e00ff */
[----:B------:R-:W-:-:S02]  /*0140*/  LOP3.LUT R19, R6, 0xffffff80, RZ, 0xc0, !PT ;  /* 0xffffff8006137812 */ /* 0x000fc400078ec0ff */
[----:B------:R-:W-:Y:S02]  /*0150*/  CS2R R6, SRZ ;  /* 0x0000000000067805 */ /* 0x000fe4000001ff00 */
[----:B------:R-:W-:Y:S01]  /*0160*/  IADD3 R13, R21, R18, -R5 ;  /* 0x00000012150d7210 */ /* 0x000fe20007ffe805 */
[----:B------:R-:W-:Y:S01]  /*0170*/  IMAD.IADD R19, R4, 0x1, -R19 ;  /* 0x0000000104137824 */ /* 0x000fe200078e0a13 */
[----:B------:R-:W-:Y:S02]  /*0180*/  CS2R R4, SRZ ;  /* 0x0000000000047805 */ /* 0x000fe4000001ff00 */
[----:B------:R-:W-:Y:S01]  /*0190*/  IADD3 R26, P0, R13, UR4, RZ ;  /* 0x000000040d1a7c10 */ /* 0x000fe2000ff1e0ff */
[----:B--2---:R-:W-:Y:S01]  /*01a0*/  IMAD.WIDE R22, R13, 0x4, R16 ;  /* 0x000000040d167825 */ /* 0x004fe200078e0210 */
[----:B------:R-:W-:Y:S02]  /*01b0*/  ISETP.GE.AND P1, PT, R19, 0x40, PT ;  /* 0x000000401300780c */ /* 0x000fe40003f26270 */
[----:B------:R-:W-:Y:S01]  /*01c0*/  LEA.HI.X.SX32 R27, R13, UR5, 0x1, P0 ;  /* 0x000000050d1b7c11 */ /* 0x000fe200080f0eff */
[----:B----4-:R-:W-:Y:S01]  /*01d0*/  IMAD.WIDE R10, R19, 0x4, R10 ;  /* 0x00000004130a7825 */ /* 0x010fe200078e020a */
[----:B------:R-:W-:-:S02]  /*01e0*/  CS2R R12, SRZ ;  /* 0x00000000000c7805 */ /* 0x000fc4000001ff00 */
[----:B------:R-:W-:Y:S02]  /*01f0*/  CS2R R14, SRZ ;  /* 0x00000000000e7805 */ /* 0x000fe4000001ff00 */
[----:B------:R-:W-:Y:S01]  /*0200*/  SHF.R.S32.HI R9, RZ, 0x15, R9 ;  /* 0x00000015ff097819 */ /* 0x000fe20000011409 */
[----:B------:R-:W-:Y:S01]  /*0210*/  IMAD.MOV.U32 R20, RZ, RZ, RZ ;  /* 0x000000ffff147224 */ /* 0x000fe200078e00ff */
[----:B------:R-:W-:Y:S01]  /*0220*/  LOP3.LUT R24, R0, 0x4, R3, 0xfe, !PT ;  /* 0x0000000400187812 */ /* 0x000fe200078efe03 */
[----:B------:R-:W-:Y:S02]  /*0230*/  IMAD.MOV.U32 R28, RZ, RZ, RZ ;  /* 0x000000ffff1c7224 */ /* 0x000fe400078e00ff */
[----:B------:R-:W-:Y:S01]  /*0240*/  IMAD.MOV.U32 R25, RZ, RZ, RZ ;  /* 0x000000ffff197224 */ /* 0x000fe200078e00ff */
[----:B------:R-:W-:Y:S01]  /*0250*/  SHF.R.S32.HI R29, RZ, 0x1f, R18 ;  /* 0x0000001fff1d7819 */ /* 0x000fe20000011412 */
[----:B------:R1:W2:Y:S01]  /*0260*/  @!P1 LDG.E.128 R4, desc[UR6][R22.64] ;  /* 0x0000000616049981 */ /* 0x0002a2000c1e1d00 */
[----:B------:R-:W-:-:S03]  /*0270*/  ULDC.64 UR4, c[0x0][0x228] ;  /* 0x00008a0000047ab9 */ /* 0x000fc60000000a00 */
[----:B------:R-:W3:Y:S04]  /*0280*/  @!P1 LDG.E.EL R8, desc[UR6][R10.64] ;  /* 0x000000060a089981 */ /* 0x000ee8000c2e1900 */
[----:B------:R4:W5:Y:S04]  /*0290*/  @!P1 LDG.E.64 R12, desc[UR6][R26.64] ;  /* 0x000000061a0c9981 */ /* 0x000968000c1e1b00 */
[----:B------:R-:W5:Y:S04]  /*02a0*/  @!P1 LDG.E.EL R15, desc[UR6][R10.64] ;  /* 0x000000060a0f9981 */ /* 0x000f68000c2e1900 */
[----:B------:R-:W5:Y:S01]  /*02b0*/  @!P1 LDG.E.EL R14, desc[UR6][R10.64] ;  /* 0x000000060a0e9981 */ /* 0x000f62000c2e1900 */
[----:B------:R-:W-:Y:S01]  /*02c0*/  SGXT R9, R9, 0x1 ;  /* 0x000000010909781a */ /* 0x000fe20000000200 */
[----:B-1----:R-:W-:Y:S01]  /*02d0*/  IMAD.SHL.U32 R23, R19, 0x400, RZ ;  /* 0x0000040013177824 */ /* 0x002fe200078e00ff */
[----:B----4-:R-:W-:Y:S01]  /*02e0*/  CS2R R26, SRZ ;  /* 0x00000000001a7805 */ /* 0x010fe2000001ff00 */
[----:B------:R-:W4:Y:S01]  /*02f0*/  @!P1 LDG.E.EL R20, desc[UR6][R10.64] ;  /* 0x000000060a149981 */ /* 0x000f22000c2e1900 */
[----:B------:R-:W-:-:S03]  /*0300*/  LEA.HI R9, R9, R24, RZ, 0xa ;  /* 0x0000001809097211 */ /* 0x000fc600078f50ff */
[----:B------:R-:W4:Y:S01]  /*0310*/  @!P1 LDG.E.EL R28, desc[UR6][R10.64] ;  /* 0x000000060a1c9981 */ /* 0x000f22000c2e1900 */
[----:B------:R-:W-:-:S03]  /*0320*/  LOP3.LUT R9, R9, 0xfffffc00, RZ, 0xc0, !PT ;  /* 0xfffffc0009097812 */ /* 0x000fc600078ec0ff */
[----:B------:R-:W4:Y:S01]  /*0330*/  @!P1 LDG.E.EL R27, desc[UR6][R10.64] ;  /* 0x000000060a1b9981 */ /* 0x000f22000c2e1900 */
[----:B------:R-:W-:-:S03]  /*0340*/  IADD3 R24, R21, R24, -R9 ;  /* 0x0000001815187210 */ /* 0x000fc60007ffe809 */
[----:B------:R-:W4:Y:S02]  /*0350*/  @!P1 LDG.E.EL R25, desc[UR6][R10.64] ;  /* 0x000000060a199981 */ /* 0x000f24000c2e1900 */
[----:B------:R-:W-:Y:S02]  /*0360*/  IMAD.IADD R9, R23, 0x1, R24 ;  /* 0x0000000117097824 */ /* 0x000fe400078e0218 */
[----:B------:R1:W4:Y:S02]  /*0370*/  @!P1 LDG.E.EL R26, desc[UR6][R10.64] ;  /* 0x000000060a1a9981 */ /* 0x000324000c2e1900 */
[----:B------:R-:W-:Y:S01]  /*0380*/  IMAD.WIDE R16, R9, 0x4, R16 ;  /* 0x0000000409107825 */ /* 0x000fe200078e0210 */
[----:B------:R-:W-:Y:S02]  /*0390*/  LEA.HI R18, R29, R18, RZ, 0xa ;  /* 0x000000121d127211 */ /* 0x000fe400078f50ff */
[----:B-1----:R-:W-:Y:S02]  /*03a0*/  CS2R R10, SRZ ;  /* 0x00000000000a7805 */ /* 0x002fe4000001ff00 */
[----:B--2---:R-:W-:-:S02]  /*03b0*/  SEL R4, R4, RZ, !P1 ;  /* 0x000000ff04047207 */ /* 0x004fc40004800000 */
[----:B---3--:R-:W-:Y:S02]  /*03c0*/  SEL R21, R8, RZ, !P1 ;  /* 0x000000ff08157207 */ /* 0x008fe40004800000 */
[----:B-----5:R-:W-:-:S03]  /*03d0*/  SEL R12, R12, RZ, !P1 ;  /* 0x000000ff0c0c7207 */ /* 0x020fc60004800000 */
[----:B------:R-:W-:Y:S01]  /*03e0*/  FADD R21, R4, R21 ;  /* 0x0000001504157221 */ /* 0x000fe20000000000 */
[----:B------:R-:W-:-:S04]  /*03f0*/  PRMT R4, R12, 0x7770, RZ ;  /* 0x000077700c047816 */ /* 0x000fc800000000ff */
[----:B------:R-:W-:Y:S02]  /*0400*/  ISETP.NE.AND P5, PT, R4, RZ, PT ;  /* 0x000000ff0400720c */ /* 0x000fe40003fa5270 */
[----:B------:R-:W-:Y:S02]  /*0410*/  PRMT R4, R12, 0x7772, RZ ;  /* 0x000077720c047816 */ /* 0x000fe400000000ff */
[----:B------:R-:W-:Y:S02]  /*0420*/  CS2R R8, SRZ ;  /* 0x0000000000087805 */ /* 0x000fe4000001ff00 */
[----:B------:R-:W-:Y:S02]  /*0430*/  ISETP.NE.AND P4, PT, R4, RZ, PT ;  /* 0x000000ff0400720c */ /* 0x000fe40003f85270 */
[----:B------:R-:W-:Y:S02]  /*0440*/  LOP3.LUT R4, R0, R3, RZ, 0xfc, !PT ;  /* 0x0000000300047212 */ /* 0x000fe400078efcff */
[----:B------:R1:W2:Y:S02]  /*0450*/  @!P1 LDG.E.128 R8, desc[UR6][R16.64] ;  /* 0x0000000610089981 */ /* 0x0002a4000c1e1d00 */
[----:B------:R-:W-:-:S02]  /*0460*/  LEA.HI R29, R29, R4, RZ, 0x11 ;  /* 0x000000041d1d7211 */ /* 0x000fc400078f88ff */
[C---:B------:R-:W-:Y:S02]  /*0470*/  PRMT R22, R12.reuse, 0x7771, RZ ;  /* 0x000077710c167816 */ /* 0x040fe400000000ff */
[----:B------:R-:W-:Y:S02]  /*0480*/  PRMT R12, R12, 0x7773, RZ ;  /* 0x000077730c0c7816 */ /* 0x000fe400000000ff */
[----:B------:R-:W-:Y:S02]  /*0490*/  SHF.R.S32.HI R29, RZ, 0x11, R29 ;  /* 0x00000011ff1d7819 */ /* 0x000fe4000001141d */
[----:B-1----:R-:W-:Y:S02]  /*04a0*/  LOP3.LUT R17, R18, 0xfffffc00, RZ, 0xc0, !PT ;  /* 0xfffffc0012117812 */ /* 0x002fe400078ec0ff */
[----:B------:R-:W-:Y:S01]  /*04b0*/  ISETP.NE.AND P2, PT, R12, RZ, PT ;  /* 0x000000ff0c00720c */ /* 0x000fe20003f45270 */
[----:B------:R-:W-:Y:S02]  /*04c0*/  IMAD.U32 R12, R29, 0x10000, RZ ;  /* 0x000100001d0c7824 */ /* 0x000fe400078e00ff */
[----:B------:R-:W-:Y:S01]  /*04d0*/  IMAD.IADD R4, R4, 0x1, -R17 ;  /* 0x0000000104047824 */ /* 0x000fe200078e0a11 */
[----:B------:R-:W-:-:S02]  /*04e0*/  SEL R18, R13, RZ, !P1 ;  /* 0x000000ff0d127207 */ /* 0x000fc40004800000 */
[----:B------:R-:W-:Y:S02]  /*04f0*/  SHF.R.S32.HI R17, RZ, 0x1f, R23 ;  /* 0x0000001fff117819 */ /* 0x000fe40000011417 */
[----:B------:R-:W-:Y:S02]  /*0500*/  SHF.R.S32.HI R13, RZ, 0x1f, R4 ;  /* 0x0000001fff0d7819 */ /* 0x000fe40000011404 */
[--C-:B------:R-:W-:Y:S02]  /*0510*/  IADD3 R4, P0, P3, R4, R23, R12.reuse ;  /* 0x0000001704047210 */ /* 0x100fe40007b1e00c */
[----:B------:R-:W-:Y:S02]  /*0520*/  SHF.R.S32.HI R12, RZ, 0x1f, R12 ;  /* 0x0000001fff0c7819 */ /* 0x000fe4000001140c */
[----:B------:R-:W-:Y:S01]  /*0530*/  ISETP.NE.AND P6, PT, R22, RZ, PT ;  /* 0x000000ff1600720c */ /* 0x000fe20003fc5270 */
[----:B------:R-:W-:Y:S01]  /*0540*/  @!P5 FMUL R21, R21, 0.10000000149011611938 ;  /* 0x3dcccccd1515d820 */ /* 0x000fe20000400000 */
[----:B------:R-:W-:-:S02]  /*0550*/  IADD3.X R13, R13, R17, R12, P0, P3 ;  /* 0x000000110d0d7210 */ /* 0x000fc400007e640c */
[----:B------:R-:W-:Y:S02]  /*0560*/  ISETP.GT.AND P0, PT, R19, 0x3f, PT ;  /* 0x0000003f1300780c */ /* 0x000fe40003f04270 */
[----:B------:R-:W-:Y:S02]  /*0570*/  IADD3 R19, P5, R23, R24, RZ ;  /* 0x0000001817137210 */ /* 0x000fe40007fbe0ff */
[----:B------:R-:W-:Y:S02]  /*0580*/  SEL R5, R5, RZ, !P1 ;  /* 0x000000ff05057207 */ /* 0x000fe40004800000 */
[----:B------:R-:W-:Y:S02]  /*0590*/  SEL R22, R15, RZ, !P1 ;  /* 0x000000ff0f167207 */ /* 0x000fe40004800000 */
[----:B------:R-:W-:Y:S02]  /*05a0*/  LEA.HI.X.SX32 R24, R24, R17, 0x1, P5 ;  /* 0x0000001118187211 */ /* 0x000fe400028f0eff */
[----:B------:R-:W-:Y:S01]  /*05b0*/  PRMT R12, R18, 0x7770, RZ ;  /* 0x00007770120c7816 */ /* 0x000fe200000000ff */
[----:B------:R-:W-:Y:S01]  /*05c0*/  FADD R22, R5, R22 ;  /* 0x0000001605167221 */ /* 0x000fe20000000000 */
[----:B------:R-:W-:-:S02]  /*05d0*/  LEA R16, P5, R4, UR4, 0x2 ;  /* 0x0000000404107c11 */ /* 0x000fc4000f8a10ff */
[----:B------:R-:W-:Y:S02]  /*05e0*/  SEL R6, R6, RZ, !P1 ;  /* 0x000000ff06067207 */ /* 0x000fe40004800000 */
[----:B------:R-:W-:Y:S02]  /*05f0*/  SEL R23, R14, RZ, !P1 ;  /* 0x000000ff0e177207 */ /* 0x000fe40004800000 */
[----:B------:R-:W-:Y:S02]  /*0600*/  CS2R R14, SRZ ;  /* 0x00000000000e7805 */ /* 0x000fe4000001ff00 */
[----:B------:R-:W-:Y:S01]  /*0610*/  ISETP.NE.AND P3, PT, R12, RZ, PT ;  /* 0x000000ff0c00720c */ /* 0x000fe20003f65270 */
[----:B------:R-:W-:Y:S01]  /*0620*/  @!P6 FMUL R22, R22, 0.10000000149011611938 ;  /* 0x3dcccccd1616e820 */ /* 0x000fe20000400000 */
[----:B------:R-:W-:Y:S02]  /*0630*/  LEA.HI.X R17, R4, UR5, R13, 0x2, P5 ;  /* 0x0000000504117c11 */ /* 0x000fe4000a8f140d */
[----:B------:R-:W-:Y:S01]  /*0640*/  CS2R R12, SRZ ;  /* 0x00000000000c7805 */ /* 0x000fe2000001ff00 */
[----:B------:R-:W-:Y:S01]  /*0650*/  FADD R23, R6, R23 ;  /* 0x0000001706177221 */ /* 0x000fe20000000000 */
[----:B------:R-:W-:-:S02]  /*0660*/  PRMT R5, R18, 0x7771, RZ ;  /* 0x0000777112057816 */ /* 0x000fc400000000ff */
[----:B------:R-:W-:Y:S02]  /*0670*/  LEA R4, P6, R19, UR4, 0x2 ;  /* 0x0000000413047c11 */ /* 0x000fe4000f8c10ff */
[C---:B------:R-:W-:Y:S01]  /*0680*/  PRMT R6, R18.reuse, 0x7772, RZ ;  /* 0x0000777212067816 */ /* 0x040fe200000000ff */
[----:B------:R1:W3:Y:S01]  /*0690*/  @P0 LDG.E.128 R12, desc[UR6][R16.64+-0x40000] ;  /* 0xfc000006100c0981 */ /* 0x0002e2000c1e1d00 */
[----:B------:R-:W-:Y:S02]  /*06a0*/  PRMT R18, R18, 0x7773, RZ ;  /* 0x0000777312127816 */ /* 0x000fe400000000ff */
[----:B------:R-:W-:Y:S02]  /*06b0*/  ISETP.NE.AND P5, PT, R5, RZ, PT ;  /* 0x000000ff0500720c */ /* 0x000fe40003fa5270 */
[----:B------:R-:W-:Y:S02]  /*06c0*/  LEA.HI.X R5, R19, UR5, R24, 0x2, P6 ;  /* 0x0000000513057c11 */ /* 0x000fe4000b0f1418 */
[----:B------:R-:W-:-:S02]  /*06d0*/  ISETP.NE.AND P6, PT, R18, RZ, PT ;  /* 0x000000ff1200720c */ /* 0x000fc40003fc5270 */
[----:B------:R-:W-:Y:S02]  /*06e0*/  CS2R R18, SRZ ;  /* 0x0000000000127805 */ /* 0x000fe4000001ff00 */
[----:B-1----:R-:W-:-:S06]  /*06f0*/  CS2R R16, SRZ ;  /* 0x0000000000107805 */ /* 0x002fcc000001ff00 */
[----:B------:R1:W5:Y:S01]  /*0700*/  @P0 LDG.E.128 R16, desc[UR6][R4.64+-0x40000] ;  /* 0xfc00000604100981 */ /* 0x000362000c1e1d00 */
[----:B------:R-:W1:Y:S01]  /*0710*/  S2UR UR5, SR_CgaCtaId ;  /* 0x00000000000579c3 */ /* 0x000e620000008800 */
[----:B----4-:R-:W-:Y:S01]  /*0720*/  SEL R24, R20, RZ, !P1 ;  /* 0x000000ff14187207 */ /* 0x010fe20004800000 */
[----:B------:R-:W-:Y:S01]  /*0730*/  @!P4 FMUL R23, R23, 0.10000000149011611938 ;  /* 0x3dcccccd1717c820 */ /* 0x000fe20000400000 */
[----:B------:R-:W4:Y:S01]  /*0740*/  S2R R20, SR_TID.X ;  /* 0x0000000000147919 */ /* 0x000f220000002100 */
[----:B------:R-:W-:Y:S02]  /*0750*/  ISETP.NE.AND P4, PT, R6, RZ, PT ;  /* 0x000000ff0600720c */ /* 0x000fe40003f85270 */
[----:B------:R-:W-:Y:S02]  /*0760*/  SEL R7, R7, RZ, !P1 ;  /* 0x000000ff07077207 */ /* 0x000fe40004800000 */
[----:B------:R-:W-:Y:S02]  /*0770*/  SEL R6, R27, RZ, !P1 ;  /* 0x000000ff1b067207 */ /* 0x000fe40004800000 */
[----:B-1----:R-:W-:Y:S01]  /*0780*/  SEL R5, R28, RZ, !P1 ;  /* 0x000000ff1c057207 */ /* 0x002fe20004800000 */
[----:B------:R-:W-:Y:S01]  /*0790*/  FADD R24, R7, R24 ;  /* 0x0000001807187221 */ /* 0x000fe20000000000 */
[----:B------:R-:W-:-:S02]  /*07a0*/  SEL R25, R25, RZ, !P1 ;  /* 0x000000ff19197207 */ /* 0x000fc40004800000 */
[----:B------:R-:W-:Y:S01]  /*07b0*/  SEL R26, R26, RZ, !P1 ;  /* 0x000000ff1a1a7207 */ /* 0x000fe20004800000 */
[----:B------:R-:W-:Y:S01]  /*07c0*/  UMOV UR4, 0x400 ;  /* 0x0000040000047882 */ /* 0x000fe20000000000 */
[----:B------:R-:W-:Y:S01]  /*07d0*/  @!P2 FMUL R24, R24, 0.10000000149011611938 ;  /* 0x3dcccccd1818a820 */ /* 0x000fe20000400000 */
[----:B0-----:R-:W-:Y:S01]  /*07e0*/  UPRMT UR4, UR5, 0x654, UR4 ;  /* 0x0000065405047896 */ /* 0x001fe20008000004 */
[----:B----4-:R-:W-:-:S05]  /*07f0*/  IMAD.SHL.U32 R20, R20, 0x4, RZ ;  /* 0x0000000414147824 */ /* 0x010fca00078e00ff */
[----:B------:R-:W-:Y:S01]  /*0800*/  LOP3.LUT R20, R20, 0x1fc, RZ, 0xc0, !PT ;  /* 0x000001fc14147812 */ /* 0x000fe200078ec0ff */
[----:B------:R-:W-:Y:S01]  /*0810*/  IMAD.SHL.U32 R2, R2, 0x4, RZ ;  /* 0x0000000402027824 */ /* 0x000fe200078e00ff */
[----:B--2---:R-:W-:Y:S02]  /*0820*/  SEL R8, R8, RZ, !P1 ;  /* 0x000000ff08087207 */ /* 0x004fe40004800000 */
[----:B------:R-:W-:Y:S02]  /*0830*/  SEL R9, R9, RZ, !P1 ;  /* 0x000000ff09097207 */ /* 0x000fe40004800000 */
[----:B------:R-:W-:Y:S02]  /*0840*/  SEL R10, R10, RZ, !P1 ;  /* 0x000000ff0a0a7207 */ /* 0x000fe40004800000 */
[----:B------:R-:W-:Y:S01]  /*0850*/  SEL R11, R11, RZ, !P1 ;  /* 0x000000ff0b0b7207 */ /* 0x000fe20004800000 */
[----:B------:R-:W-:Y:S01]  /*0860*/  FADD R4, R8, R5 ;  /* 0x0000000508047221 */ /* 0x000fe20000000000 */
[----:B------:R-:W-:Y:S01]  /*0870*/  FADD R5, R9, R6 ;  /* 0x0000000609057221 */ /* 0x000fe20000000000 */
[----:B------:R-:W-:-:S02]  /*0880*/  FADD R6, R10, R25 ;  /* 0x000000190a067221 */ /* 0x000fc40000000000 */
[----:B------:R-:W-:Y:S01]  /*0890*/  FADD R7, R11, R26 ;  /* 0x0000001a0b077221 */ /* 0x000fe20000000000 */
[----:B------:R-:W-:Y:S01]  /*08a0*/  @!P3 FMUL R4, R4, 0.10000000149011611938 ;  /* 0x3dcccccd0404b820 */ /* 0x000fe20000400000 */
[----:B------:R-:W-:Y:S01]  /*08b0*/  @!P5 FMUL R5, R5, 0.10000000149011611938 ;  /* 0x3dcccccd0505d820 */ /* 0x000fe20000400000 */
[----:B------:R-:W-:Y:S01]  /*08c0*/  @!P4 FMUL R6, R6, 0.10000000149011611938 ;  /* 0x3dcccccd0606c820 */ /* 0x000fe20000400000 */
[----:B------:R-:W-:Y:S01]  /*08d0*/  @!P6 FMUL R7, R7, 0.10000000149011611938 ;  /* 0x3dcccccd0707e820 */ /* 0x000fe20000400000 */
[----:B---3--:R-:W-:Y:S02]  /*08e0*/  SEL R13, R13, RZ, P0 ;  /* 0x000000ff0d0d7207 */ /* 0x008fe40000000000 */
[----:B------:R-:W-:Y:S02]  /*08f0*/  SEL R12, R12, RZ, P0 ;  /* 0x000000ff0c0c7207 */ /* 0x000fe40000000000 */
[----:B------:R-:W-:Y:S02]  /*0900*/  SEL R14, R14, RZ, P0 ;  /* 0x000000ff0e0e7207 */ /* 0x000fe40000000000 */
[----:B------:R-:W-:-:S02]  /*0910*/  SEL R15, R15, RZ, P0 ;  /* 0x000000ff0f0f7207 */ /* 0x000fc40000000000 */
[----:B------:R-:W-:Y:S02]  /*0920*/  SEL R9, R22, R13, !P1 ;  /* 0x0000000d16097207 */ /* 0x000fe40004800000 */
[----:B------:R-:W-:Y:S02]  /*0930*/  SEL R8, R21, R12, !P1 ;  /* 0x0000000c15087207 */ /* 0x000fe40004800000 */
[----:B------:R-:W-:Y:S02]  /*0940*/  SEL R10, R23, R14, !P1 ;  /* 0x0000000e170a7207 */ /* 0x000fe40004800000 */
[----:B------:R-:W-:Y:S02]  /*0950*/  SEL R11, R24, R15, !P1 ;  /* 0x0000000f180b7207 */ /* 0x000fe40004800000 */
[----:B-----5:R-:W-:Y:S02]  /*0960*/  @P1 SEL R4, R16, RZ, P0 ;  /* 0x000000ff10041207 */ /* 0x020fe40000000000 */
[----:B------:R-:W-:-:S02]  /*0970*/  @P1 SEL R5, R17, RZ, P0 ;  /* 0x000000ff11051207 */ /* 0x000fc40000000000 */
[----:B------:R-:W-:Y:S02]  /*0980*/  @P1 SEL R6, R18, RZ, P0 ;  /* 0x000000ff12061207 */ /* 0x000fe40000000000 */
[----:B------:R-:W-:Y:S02]  /*0990*/  LEA R22, R3, UR4, 0x2 ;  /* 0x0000000403167c11 */ /* 0x000fe4000f8e10ff */
[----:B------:R-:W-:-:S03]  /*09a0*/  @P1 SEL R7, R19, RZ, P0 ;  /* 0x000000ff13071207 */ /* 0x000fc60000000000 */
[----:B------:R0:W-:Y:S04]  /*09b0*/  STS.128 [R22], R8 ;  /* 0x0000000816007388 */ /* 0x0001e80000000c00 */
[----:B------:R-:W-:Y:S01]  /*09c0*/  STS.128 [R22+0x10], R4 ;  /* 0x0000100416007388 */ /* 0x000fe20000000c00 */
[----:B------:R-:W-:Y:S01]  /*09d0*/  LEA R23, R20, UR4, 0x2 ;  /* 0x0000000414177c11 */ /* 0x000fe2000f8e10ff */
[----:B------:R-:W-:Y:S01]  /*09e0*/  ULDC.64 UR4, c[0x0][0x230] ;  /* 0x00008c0000047ab9 */ /* 0x000fe20000000a00 */
[----:B------:R-:W1:Y:S08]  /*09f0*/  LDC.64 R20, c[0x0][0x230] ;  /* 0x00008c00ff147b82 */ /* 0x000e700000000a00 */
[----:B------:R-:W-:Y:S01]  /*0a00*/  BAR.SYNC.DEFER_BLOCKING 0x0 ;  /* 0x0000000000007b1d */ /* 0x000fe20000010000 */
[----:B------:R-:W-:-:S05]  /*0a10*/  LOP3.LUT R3, R2, 0x1fc, RZ, 0xc0, !PT ;  /* 0x000001fc02037812 */ /* 0x000fca00078ec0ff */
[----:B------:R-:W2:Y:S04]  /*0a20*/  LDS.128 R16, [R23] ;  /* 0x0000000017107984 */ /* 0x000ea80000000c00 */
[----:B------:R-:W3:Y:S01]  /*0a30*/  LDS.128 R12, [R23+0x800] ;  /* 0x00080000170c7984 */ /* 0x000ee20000000c00 */
[----:B------:R-:W-:Y:S02]  /*0a40*/  LOP3.LUT R3, R0, R3, RZ, 0xfc, !PT ;  /* 0x0000000300037212 */ /* 0x000fe400078efcff */
[----:B------:R-:W-:Y:S02]  /*0a50*/  SHF.R.S32.HI R0, RZ, 0x1f, R0 ;  /* 0x0000001fff007819 */ /* 0x000fe40000011400 */
[----:B0-----:R-:W-:-:S04]  /*0a60*/  LEA R8, P0, R3, UR4, 0x2 ;  /* 0x0000000403087c11 */ /* 0x001fc8000f8010ff */
[C---:B------:R-:W-:Y:S01]  /*0a70*/  LEA.HI.X R9, R3.reuse, UR5, R0, 0x2, P0 ;  /* 0x0000000503097c11 */ /* 0x040fe200080f1400 */
[----:B-1----:R-:W-:-:S05]  /*0a80*/  IMAD.WIDE R2, R3, 0x4, R20 ;  /* 0x0000000403027825 */ /* 0x002fca00078e0214 */
[----:B--2---:R-:W-:Y:S04]  /*0a90*/  STG.E.128 desc[UR6][R2.64], R16 ;  /* 0x0000001002007986 */ /* 0x004fe8000c101d06 */
[----:B---3--:R-:W-:Y:S01]  /*0aa0*/  STG.E.128 desc[UR6][R8.64+0x800], R12 ;  /* 0x0008000c08007986 */ /* 0x008fe2000c101d06 */
[----:B------:R-:W-:Y:S05]  /*0ab0*/  EXIT ;  /* 0x000000000000794d */ /* 0x000fea0003800000 */
.L_x_0:
[----:B------:R-:W-:-:S00]  /*0ac0*/  BRA `(.L_x_0) ;  /* 0xfffffffc00fc7947 */ /* 0x000fc0000383ffff */
[----:B------:R-:W-:-:S00]  /*0ad0*/  NOP ;  /* 0x0000000000007918 */ /* 0x000fc00000000000 */
        /* <DEDUP_REMOVED lines=10> */
.L_x_1:


//--------------------- .nv.shared.triton_poi_fused_cat_35 --------------------------
	.section	.nv.shared.triton_poi_fused_cat_35,"aw",@nobits
	.sectionflags	@""
	.align	16
	.zero		1024


//--------------------- .nv.constant0.triton_poi_fused_cat_35 --------------------------
	.section	.nv.constant0.triton_poi_fused_cat_35,"a",@progbits
	.sectionflags	@""
	.align	4
.nv.constant0.triton_poi_fused_cat_35:
	.zero		572
